	.headerflags	@"EF_CUDA_TEXMODE_UNIFIED EF_CUDA_64BIT_ADDRESS EF_CUDA_ACCELERATORS EF_CUDA_SM90 EF_CUDA_VIRTUAL_SM(EF_CUDA_SM90)"
	.elftype	@"ET_EXEC"


//--------------------- .nv.info                  --------------------------
	.section	.nv.info,"",@"SHT_CUDA_INFO"
	.align	4


	//----- nvinfo : EIATTR_REGCOUNT
	.align		4
        /*0000*/ 	.byte	0x04, 0x2f
        /*0002*/ 	.short	(.L_1 - .L_0)
	.align		4
.L_0:
        /*0004*/ 	.word	index@(triton_poi_fused_relu_threshold_backward_0)
        /*0008*/ 	.word	0x0000001c


	//----- nvinfo : EIATTR_MIN_STACK_SIZE
	.align		4
.L_1:
        /*000c*/ 	.byte	0x04, 0x12
        /*000e*/ 	.short	(.L_3 - .L_2)
	.align		4
.L_2:
        /*0010*/ 	.word	index@(triton_poi_fused_relu_threshold_backward_0)
        /*0014*/ 	.word	0x00000000


	//----- nvinfo : EIATTR_FRAME_SIZE
	.align		4
.L_3:
        /*0018*/ 	.byte	0x04, 0x11
        /*001a*/ 	.short	(.L_5 - .L_4)
	.align		4
.L_4:
        /*001c*/ 	.word	index@(triton_poi_fused_relu_threshold_backward_0)
        /*0020*/ 	.word	0x00000000


	//----- nvinfo : EIATTR_MIN_STACK_SIZE
	.align		4
.L_5:
        /*0024*/ 	.byte	0x04, 0x12
        /*0026*/ 	.short	(.L_7 - .L_6)
	.align		4
.L_6:
        /*0028*/ 	.word	index@(triton_poi_fused_relu_threshold_backward_0)
        /*002c*/ 	.word	0x00000000
.L_7:


//--------------------- .nv.info.triton_poi_fused_relu_threshold_backward_0 --------------------------
	.section	.nv.info.triton_poi_fused_relu_threshold_backward_0,"",@"SHT_CUDA_INFO"
	.sectionflags	@""
	.align	4


	//----- nvinfo : EIATTR_CUDA_API_VERSION
	.align		4
        /*0000*/ 	.byte	0x04, 0x37
        /*0002*/ 	.short	(.L_9 - .L_8)
.L_8:
        /*0004*/ 	.word	0x0000007c


	//----- nvinfo : EIATTR_KPARAM_INFO
	.align		4
.L_9:
        /*0008*/ 	.byte	0x04, 0x17
        /*000a*/ 	.short	(.L_11 - .L_10)
.L_10:
        /*000c*/ 	.word	0x00000000
        /*0010*/ 	.short	0x0003
        /*0012*/ 	.short	0x0018
        /*0014*/ 	.byte	0x00, 0xf0, 0x11, 0x00


	//----- nvinfo : EIATTR_KPARAM_INFO
	.align		4
.L_11:
        /*0018*/ 	.byte	0x04, 0x17
        /*001a*/ 	.short	(.L_13 - .L_12)
.L_12:
        /*001c*/ 	.word	0x00000000
        /*0020*/ 	.short	0x0002
        /*0022*/ 	.short	0x0010
        /*0024*/ 	.byte	0x00, 0xf4, 0x21, 0x00


	//----- nvinfo : EIATTR_KPARAM_INFO
	.align		4
.L_13:
        /*0028*/ 	.byte	0x04, 0x17
        /*002a*/ 	.short	(.L_15 - .L_14)
.L_14:
        /*002c*/ 	.word	0x00000000
        /*0030*/ 	.short	0x0001
        /*0032*/ 	.short	0x0008
        /*0034*/ 	.byte	0x00, 0xf4, 0x21, 0x00


	//----- nvinfo : EIATTR_KPARAM_INFO
	.align		4
.L_15:
        /*0038*/ 	.byte	0x04, 0x17
        /*003a*/ 	.short	(.L_17 - .L_16)
.L_16:
        /*003c*/ 	.word	0x00000000
        /*0040*/ 	.short	0x0000
        /*0042*/ 	.short	0x0000
        /*0044*/ 	.byte	0x00, 0xf4, 0x21, 0x00


	//----- nvinfo : EIATTR_SPARSE_MMA_MASK
	.align		4
.L_17:
        /*0048*/ 	.byte	0x03, 0x50
        /*004a*/ 	.short	0x0000


	//----- nvinfo : EIATTR_MAXREG_COUNT
	.align		4
        /*004c*/ 	.byte	0x03, 0x1b
        /*004e*/ 	.short	0x00ff


	//----- nvinfo : EIATTR_EXIT_INSTR_OFFSETS
	.align		4
        /*0050*/ 	.byte	0x04, 0x1c
        /*0052*/ 	.short	(.L_19 - .L_18)


	//   ....[0]....
.L_18:
        /*0054*/ 	.word	0x00000600


	//----- nvinfo : EIATTR_REQNTID
	.align		4
.L_19:
        /*0058*/ 	.byte	0x04, 0x10
        /*005a*/ 	.short	(.L_21 - .L_20)
.L_20:
        /*005c*/ 	.word	0x00000080
        /*0060*/ 	.word	0x00000001
        /*0064*/ 	.word	0x00000001


	//----- nvinfo : EIATTR_CBANK_PARAM_SIZE
	.align		4
.L_21:
        /*0068*/ 	.byte	0x03, 0x19
        /*006a*/ 	.short	0x001c


	//----- nvinfo : EIATTR_PARAM_CBANK
	.align		4
        /*006c*/ 	.byte	0x04, 0x0a
        /*006e*/ 	.short	(.L_23 - .L_22)
	.align		4
.L_22:
        /*0070*/ 	.word	index@(.nv.constant0.triton_poi_fused_relu_threshold_backward_0)
        /*0074*/ 	.short	0x0210
        /*0076*/ 	.short	0x001c


	//----- nvinfo : EIATTR_SW_WAR
	.align		4
.L_23:
        /*0078*/ 	.byte	0x04, 0x36
        /*007a*/ 	.short	(.L_25 - .L_24)
.L_24:
        /*007c*/ 	.word	0x00000008
.L_25:


//--------------------- .nv.callgraph             --------------------------
	.section	.nv.callgraph,"",@"SHT_CUDA_CALLGRAPH"
	.align	4
	.sectionentsize	8
	.align		4
        /*0000*/ 	.word	0x00000000
	.align		4
        /*0004*/ 	.word	0xffffffff
	.align		4
        /*0008*/ 	.word	0x00000000
	.align		4
        /*000c*/ 	.word	0xfffffffe
	.align		4
        /*0010*/ 	.word	0x00000000
	.align		4
        /*0014*/ 	.word	0xfffffffd
	.align		4
        /*0018*/ 	.word	0x00000000
	.align		4
        /*001c*/ 	.word	0xfffffffc


//--------------------- .text.triton_poi_fused_relu_threshold_backward_0 --------------------------
	.section	.text.triton_poi_fused_relu_threshold_backward_0,"ax",@progbits
	.sectionflags	@"SHF_BARRIERS=1"
	.align	128
        .global         triton_poi_fused_relu_threshold_backward_0
        .type           triton_poi_fused_relu_threshold_backward_0,@function
        .size           triton_poi_fused_relu_threshold_backward_0,(.L_x_1 - triton_poi_fused_relu_threshold_backward_0)
        .other          triton_poi_fused_relu_threshold_backward_0,@"STO_CUDA_ENTRY STV_DEFAULT"
triton_poi_fused_relu_threshold_backward_0:
.text.triton_poi_fused_relu_threshold_backward_0:
[----:B------:R-:W-:Y:S01]  /*0000*/  LDC R1, c[0x0][0x28] ;  /* 0x00000a00ff017b82 */ /* 0x000fe20000000800 */
[----:B------:R-:W1:Y:S07]  /*0010*/  S2R R22, SR_TID.X ;  /* 0x0000000000167919 */ /* 0x000e6e0000002100 */
[----:B------:R-:W2:Y:S01]  /*0020*/  LDC.64 R12, c[0x0][0x218] ;  /* 0x00008600ff0c7b82 */ /* 0x000ea20000000a00 */
[----:B------:R-:W-:Y:S01]  /*0030*/  ULDC.64 UR6, c[0x0][0x208] ;  /* 0x0000820000067ab9 */ /* 0x000fe20000000a00 */
[----:B------:R-:W3:Y:S06]  /*0040*/  S2R R0, SR_CTAID.X ;  /* 0x0000000000007919 */ /* 0x000eec0000002500 */
[----:B------:R-:W4:Y:S08]  /*0050*/  LDC.64 R20, c[0x0][0x210] ;  /* 0x00008400ff147b82 */ /* 0x000f300000000a00 */
[----:B------:R-:W5:Y:S01]  /*0060*/  S2UR UR5, SR_CgaCtaId ;  /* 0x00000000000579c3 */ /* 0x000f620000008800 */
[----:B------:R-:W-:Y:S01]  /*0070*/  UMOV UR4, 0x400 ;  /* 0x0000040000047882 */ /* 0x000fe20000000000 */
[----:B------:R-:W-:Y:S01]  /*0080*/  ULDC.64 UR8, c[0x0][0x220] ;  /* 0x0000880000087ab9 */ /* 0x000fe20000000a00 */
[----:B-1----:R-:W-:-:S02]  /*0090*/  IMAD.SHL.U32 R3, R22, 0x8, RZ ;  /* 0x0000000816037824 */ /* 0x002fc400078e00ff */
[----:B---3--:R-:W-:Y:S01]  /*00a0*/  IMAD.SHL.U32 R2, R0, 0x400, RZ ;  /* 0x0000040000027824 */ /* 0x008fe200078e00ff */
[----:B------:R-:W-:Y:S02]  /*00b0*/  SHF.R.S32.HI R5, RZ, 0x15, R0 ;  /* 0x00000015ff057819 */ /* 0x000fe40000011400 */
[----:B------:R-:W-:Y:S02]  /*00c0*/  LOP3.LUT R3, R3, 0x3f8, RZ, 0xc0, !PT ;  /* 0x000003f803037812 */ /* 0x000fe400078ec0ff */
[----:B------:R-:W-:Y:S02]  /*00d0*/  SGXT R5, R5, 0x1 ;  /* 0x000000010505781a */ /* 0x000fe40000000200 */
[----:B------:R-:W-:Y:S02]  /*00e0*/  LOP3.LUT R0, R2, R3, RZ, 0xfc, !PT ;  /* 0x0000000302007212 */ /* 0x000fe400078efcff */
[----:B------:R-:W-:Y:S02]  /*00f0*/  LOP3.LUT R4, R2, 0x4, R3, 0xfe, !PT ;  /* 0x0000000402047812 */ /* 0x000fe400078efe03 */
[C---:B------:R-:W-:Y:S01]  /*0100*/  LEA.HI R6, R5.reuse, R0, RZ, 0xb ;  /* 0x0000000005067211 */ /* 0x040fe200078f58ff */
[----:B----4-:R-:W-:Y:S01]  /*0110*/  IMAD.WIDE R24, R0, 0x4, R20 ;  /* 0x0000000400187825 */ /* 0x010fe200078e0214 */
[----:B------:R-:W-:-:S02]  /*0120*/  LEA.HI R5, R5, R4, RZ, 0xb ;  /* 0x0000000405057211 */ /* 0x000fc400078f58ff */
[----:B------:R-:W-:Y:S02]  /*0130*/  LOP3.LUT R7, R6, 0xfffff800, RZ, 0xc0, !PT ;  /* 0xfffff80006077812 */ /* 0x000fe400078ec0ff */
[----:B------:R-:W-:-:S03]  /*0140*/  LOP3.LUT R5, R5, 0xfffff800, RZ, 0xc0, !PT ;  /* 0xfffff80005057812 */ /* 0x000fc600078ec0ff */
[----:B------:R-:W-:Y:S02]  /*0150*/  IMAD.IADD R7, R0, 0x1, -R7 ;  /* 0x0000000100077824 */ /* 0x000fe400078e0a07 */
[----:B------:R-:W-:Y:S02]  /*0160*/  IMAD.IADD R17, R4, 0x1, -R5 ;  /* 0x0000000104117824 */ /* 0x000fe400078e0a05 */
[--C-:B--2---:R-:W-:Y:S02]  /*0170*/  IMAD.WIDE R8, R7, 0x4, R12.reuse ;  /* 0x0000000407087825 */ /* 0x104fe400078e020c */
[----:B------:R-:W2:Y:S02]  /*0180*/  LDG.E.128 R4, desc[UR6][R24.64] ;  /* 0x0000000618047981 */ /* 0x000ea4000c1e1d00 */
[----:B------:R-:W-:Y:S02]  /*0190*/  IMAD.WIDE R16, R17, 0x4, R12 ;  /* 0x0000000411107825 */ /* 0x000fe400078e020c */
[----:B------:R-:W2:Y:S04]  /*01a0*/  LDG.E.EL.128 R8, desc[UR6][R8.64] ;  /* 0x0000000608087981 */ /* 0x000ea8000c2e1d00 */
[----:B------:R-:W3:Y:S04]  /*01b0*/  LDG.E.128 R12, desc[UR6][R24.64+0x10] ;  /* 0x00001006180c7981 */ /* 0x000ee8000c1e1d00 */
[----:B------:R-:W3:Y:S01]  /*01c0*/  LDG.E.EL.128 R16, desc[UR6][R16.64] ;  /* 0x0000000610107981 */ /* 0x000ee2000c2e1d00 */
[----:B-----5:R-:W-:Y:S01]  /*01d0*/  UPRMT UR4, UR5, 0x654, UR4 ;  /* 0x0000065405047896 */ /* 0x020fe20008000004 */
[----:B------:R-:W-:-:S05]  /*01e0*/  IMAD.SHL.U32 R23, R22, 0x4, RZ ;  /* 0x0000000416177824 */ /* 0x000fca00078e00ff */
[----:B------:R-:W-:Y:S02]  /*01f0*/  LEA R3, R3, UR4, 0x2 ;  /* 0x0000000403037c11 */ /* 0x000fe4000f8e10ff */
[----:B------:R-:W-:-:S04]  /*0200*/  LOP3.LUT R23, R23, 0x1fc, RZ, 0xc0, !PT ;  /* 0x000001fc17177812 */ /* 0x000fc800078ec0ff */
[----:B------:R-:W-:Y:S01]  /*0210*/  LEA R22, R23, UR4, 0x2 ;  /* 0x0000000417167c11 */ /* 0x000fe2000f8e10ff */
[----:B------:R-:W-:Y:S01]  /*0220*/  ULDC.64 UR4, c[0x0][0x210] ;  /* 0x0000840000047ab9 */ /* 0x000fe20000000a00 */
[----:B------:R-:W-:Y:S02]  /*0230*/  LOP3.LUT R23, R2, R23, RZ, 0xfc, !PT ;  /* 0x0000001702177212 */ /* 0x000fe400078efcff */
[----:B------:R-:W-:-:S03]  /*0240*/  SHF.R.S32.HI R2, RZ, 0x1f, R2 ;  /* 0x0000001fff027819 */ /* 0x000fc60000011402 */
[----:B------:R-:W-:Y:S01]  /*0250*/  IMAD.WIDE R20, R23, 0x4, R20 ;  /* 0x0000000417147825 */ /* 0x000fe200078e0214 */
[----:B--2---:R-:W-:-:S03]  /*0260*/  FSETP.GEU.AND P6, PT, R7, -R11, PT ;  /* 0x8000000b0700720b */ /* 0x004fc60003fce000 */
[----:B------:R-:W-:Y:S01]  /*0270*/  FADD R7, R7, R11 ;  /* 0x0000000b07077221 */ /* 0x000fe20000000000 */
[C---:B------:R-:W-:Y:S01]  /*0280*/  FSETP.GEU.AND P5, PT, R6.reuse, -R10, PT ;  /* 0x8000000a0600720b */ /* 0x040fe20003fae000 */
[----:B------:R-:W-:Y:S01]  /*0290*/  FADD R6, R6, R10 ;  /* 0x0000000a06067221 */ /* 0x000fe20000000000 */
[C---:B------:R-:W-:Y:S01]  /*02a0*/  FSETP.GEU.AND P4, PT, R5.reuse, -R9, PT ;  /* 0x800000090500720b */ /* 0x040fe20003f8e000 */
[----:B------:R-:W-:Y:S01]  /*02b0*/  FADD R5, R5, R9 ;  /* 0x0000000905057221 */ /* 0x000fe20000000000 */
[C---:B------:R-:W-:Y:S01]  /*02c0*/  FSETP.GEU.AND P3, PT, R4.reuse, -R8, PT ;  /* 0x800000080400720b */ /* 0x040fe20003f6e000 */
[----:B------:R-:W-:Y:S01]  /*02d0*/  FADD R4, R4, R8 ;  /* 0x0000000804047221 */ /* 0x000fe20000000000 */
[----:B---3--:R-:W-:Y:S01]  /*02e0*/  FADD R11, R15, R19 ;  /* 0x000000130f0b7221 */ /* 0x008fe20000000000 */
[----:B------:R-:W-:Y:S01]  /*02f0*/  FADD R10, R14, R18 ;  /* 0x000000120e0a7221 */ /* 0x000fe20000000000 */
[----:B------:R-:W-:Y:S01]  /*0300*/  FADD R9, R13, R17 ;  /* 0x000000110d097221 */ /* 0x000fe20000000000 */
[----:B------:R-:W-:Y:S01]  /*0310*/  FSEL R7, R7, RZ, P6 ;  /* 0x000000ff07077208 */ /* 0x000fe20003000000 */
[----:B------:R-:W-:Y:S01]  /*0320*/  FADD R8, R12, R16 ;  /* 0x000000100c087221 */ /* 0x000fe20000000000 */
[----:B------:R-:W-:-:S02]  /*0330*/  FSETP.GEU.AND P2, PT, R15, -R19, PT ;  /* 0x800000130f00720b */ /* 0x000fc40003f4e000 */
[----:B------:R-:W-:Y:S02]  /*0340*/  FSETP.GEU.AND P1, PT, R14, -R18, PT ;  /* 0x800000120e00720b */ /* 0x000fe40003f2e000 */
[----:B------:R-:W-:Y:S02]  /*0350*/  FSETP.GEU.AND P0, PT, R13, -R17, PT ;  /* 0x800000110d00720b */ /* 0x000fe40003f0e000 */
[----:B------:R-:W-:Y:S02]  /*0360*/  FSETP.GEU.AND P6, PT, R12, -R16, PT ;  /* 0x800000100c00720b */ /* 0x000fe40003fce000 */
[----:B------:R-:W-:Y:S02]  /*0370*/  FSEL R6, R6, RZ, P5 ;  /* 0x000000ff06067208 */ /* 0x000fe40002800000 */
[----:B------:R-:W-:Y:S02]  /*0380*/  FSEL R5, R5, RZ, P4 ;  /* 0x000000ff05057208 */ /* 0x000fe40002000000 */
[----:B------:R-:W-:-:S02]  /*0390*/  FSEL R4, R4, RZ, P3 ;  /* 0x000000ff04047208 */ /* 0x000fc40001800000 */
[----:B------:R-:W-:Y:S02]  /*03a0*/  FSEL R11, R11, RZ, P2 ;  /* 0x000000ff0b0b7208 */ /* 0x000fe40001000000 */
[----:B------:R-:W-:Y:S01]  /*03b0*/  FSEL R10, R10, RZ, P1 ;  /* 0x000000ff0a0a7208 */ /* 0x000fe20000800000 */
[----:B------:R1:W-:Y:S01]  /*03c0*/  STS.128 [R3], R4 ;  /* 0x0000000403007388 */ /* 0x0003e20000000c00 */
[----:B------:R-:W-:Y:S02]  /*03d0*/  FSEL R9, R9, RZ, P0 ;  /* 0x000000ff09097208 */ /* 0x000fe40000000000 */
[----:B------:R-:W-:Y:S02]  /*03e0*/  FSEL R8, R8, RZ, P6 ;  /* 0x000000ff08087208 */ /* 0x000fe40003000000 */
[----:B------:R-:W-:Y:S02]  /*03f0*/  FSETP.GTU.AND P2, PT, R6, RZ, PT ;  /* 0x000000ff0600720b */ /* 0x000fe40003f4c000 */
[----:B------:R-:W-:Y:S01]  /*0400*/  FSETP.GTU.AND P3, PT, R7, RZ, PT ;  /* 0x000000ff0700720b */ /* 0x000fe20003f6c000 */
[----:B------:R2:W-:Y:S01]  /*0410*/  STS.128 [R3+0x10], R8 ;  /* 0x0000100803007388 */ /* 0x0005e20000000c00 */
[----:B------:R-:W-:Y:S01]  /*0420*/  BAR.SYNC.DEFER_BLOCKING 0x0 ;  /* 0x0000000000007b1d */ /* 0x000fe20000010000 */
[----:B------:R-:W-:-:S02]  /*0430*/  FSETP.GTU.AND P1, PT, R5, RZ, PT ;  /* 0x000000ff0500720b */ /* 0x000fc40003f2c000 */
[----:B------:R-:W-:Y:S02]  /*0440*/  FSETP.GTU.AND P0, PT, R4, RZ, PT ;  /* 0x000000ff0400720b */ /* 0x000fe40003f0c000 */
[----:B------:R-:W-:Y:S02]  /*0450*/  SEL R25, RZ, 0x1, P2 ;  /* 0x00000001ff197807 */ /* 0x000fe40001000000 */
[----:B-1----:R-:W-:Y:S02]  /*0460*/  SEL R4, RZ, 0x1, P3 ;  /* 0x00000001ff047807 */ /* 0x002fe40001800000 */
[----:B------:R-:W-:Y:S02]  /*0470*/  FSETP.GTU.AND P4, PT, R10, RZ, PT ;  /* 0x000000ff0a00720b */ /* 0x000fe40003f8c000 */
[----:B------:R-:W-:Y:S02]  /*0480*/  FSETP.GTU.AND P2, PT, R11, RZ, PT ;  /* 0x000000ff0b00720b */ /* 0x000fe40003f4c000 */
[----:B--2---:R-:W-:-:S02]  /*0490*/  SEL R10, RZ, 0x1, P1 ;  /* 0x00000001ff0a7807 */ /* 0x004fc40000800000 */
[----:B------:R-:W-:Y:S02]  /*04a0*/  SEL R5, RZ, 0x1, P0 ;  /* 0x00000001ff057807 */ /* 0x000fe40000000000 */
[----:B------:R-:W-:Y:S02]  /*04b0*/  FSETP.GTU.AND P1, PT, R9, RZ, PT ;  /* 0x000000ff0900720b */ /* 0x000fe40003f2c000 */
[----:B------:R-:W-:Y:S02]  /*04c0*/  FSETP.GTU.AND P0, PT, R8, RZ, PT ;  /* 0x000000ff0800720b */ /* 0x000fe40003f0c000 */
[----:B------:R-:W-:Y:S02]  /*04d0*/  PRMT R3, R25, 0x3340, R4 ;  /* 0x0000334019037816 */ /* 0x000fe40000000004 */
[----:B------:R-:W-:Y:S01]  /*04e0*/  SEL R7, RZ, 0x1, P4 ;  /* 0x00000001ff077807 */ /* 0x000fe20002000000 */
[----:B------:R-:W1:Y:S01]  /*04f0*/  LDS.128 R12, [R22] ;  /* 0x00000000160c7984 */ /* 0x000e620000000c00 */
[----:B------:R-:W-:-:S02]  /*0500*/  SEL R4, RZ, 0x1, P2 ;  /* 0x00000001ff047807 */ /* 0x000fc40001000000 */
[----:B------:R-:W-:Y:S01]  /*0510*/  PRMT R10, R5, 0x3340, R10 ;  /* 0x00003340050a7816 */ /* 0x000fe2000000000a */
[----:B------:R-:W2:Y:S01]  /*0520*/  LDS.128 R16, [R22+0x800] ;  /* 0x0008000016107984 */ /* 0x000ea20000000c00 */
[----:B------:R-:W-:Y:S02]  /*0530*/  SEL R5, RZ, 0x1, P1 ;  /* 0x00000001ff057807 */ /* 0x000fe40000800000 */
[----:B------:R-:W-:Y:S02]  /*0540*/  SEL R8, RZ, 0x1, P0 ;  /* 0x00000001ff087807 */ /* 0x000fe40000000000 */
[----:B------:R-:W-:Y:S02]  /*0550*/  PRMT R11, R7, 0x3340, R4 ;  /* 0x00003340070b7816 */ /* 0x000fe40000000004 */
[----:B------:R-:W-:Y:S02]  /*0560*/  LEA R4, P0, R23, UR4, 0x2 ;  /* 0x0000000417047c11 */ /* 0x000fe4000f8010ff */
[----:B------:R-:W-:-:S02]  /*0570*/  IADD3 R6, P1, R0, UR8, RZ ;  /* 0x0000000800067c10 */ /* 0x000fc4000ff3e0ff */
[----:B------:R-:W-:Y:S02]  /*0580*/  PRMT R8, R8, 0x3340, R5 ;  /* 0x0000334008087816 */ /* 0x000fe40000000005 */
[----:B------:R-:W-:Y:S02]  /*0590*/  LEA.HI.X R5, R23, UR5, R2, 0x2, P0 ;  /* 0x0000000517057c11 */ /* 0x000fe400080f1402 */
[----:B------:R-:W-:Y:S02]  /*05a0*/  LEA.HI.X.SX32 R7, R0, UR9, 0x1, P1 ;  /* 0x0000000900077c11 */ /* 0x000fe400088f0eff */
[----:B------:R-:W-:Y:S02]  /*05b0*/  PRMT R10, R10, 0x5410, R3 ;  /* 0x000054100a0a7816 */ /* 0x000fe40000000003 */
[----:B------:R-:W-:Y:S01]  /*05c0*/  PRMT R11, R8, 0x5410, R11 ;  /* 0x00005410080b7816 */ /* 0x000fe2000000000b */
[----:B-1----:R-:W-:Y:S04]  /*05d0*/  STG.E.128 desc[UR6][R20.64], R12 ;  /* 0x0000000c14007986 */ /* 0x002fe8000c101d06 */
[----:B--2---:R-:W-:Y:S04]  /*05e0*/  STG.E.128 desc[UR6][R4.64+0x800], R16 ;  /* 0x0008001004007986 */ /* 0x004fe8000c101d06 */
[----:B------:R-:W-:Y:S01]  /*05f0*/  STG.E.64 desc[UR6][R6.64], R10 ;  /* 0x0000000a06007986 */ /* 0x000fe2000c101b06 */
[----:B------:R-:W-:Y:S05]  /*0600*/  EXIT ;  /* 0x000000000000794d */ /* 0x000fea0003800000 */
.L_x_0:
[----:B------:R-:W-:-:S00]  /*0610*/  BRA `(.L_x_0) ;  /* 0xfffffffc00fc7947 */ /* 0x000fc0000383ffff */
[----:B------:R-:W-:-:S00]  /*0620*/  NOP ;  /* 0x0000000000007918 */ /* 0x000fc00000000000 */
        /* <DEDUP_REMOVED lines=13> */
.L_x_1:


//--------------------- .nv.shared.triton_poi_fused_relu_threshold_backward_0 --------------------------
	.section	.nv.shared.triton_poi_fused_relu_threshold_backward_0,"aw",@nobits
	.sectionflags	@""
	.align	16
	.zero		1024


//--------------------- .nv.constant0.triton_poi_fused_relu_threshold_backward_0 --------------------------
	.section	.nv.constant0.triton_poi_fused_relu_threshold_backward_0,"a",@progbits
	.sectionflags	@""
	.align	4
.nv.constant0.triton_poi_fused_relu_threshold_backward_0:
	.zero		556
